//
// Generated by NVIDIA NVVM Compiler
//
// Compiler Build ID: CL-36424714
// Cuda compilation tools, release 13.0, V13.0.88
// Based on NVVM 20.0.0
//

.version 9.0
.target sm_100
.address_size 64

	// .globl	_Z18constant_gridDim_xPi

.visible .entry _Z18constant_gridDim_xPi(
	.param .u64 .ptr .align 1 _Z18constant_gridDim_xPi_param_0
)
{
	.reg .b32 	%r<2>;
	.reg .b64 	%rd<3>;

	ld.param.u64 	%rd1, [_Z18constant_gridDim_xPi_param_0];
	cvta.to.global.u64 	%rd2, %rd1;
	mov.u32 	%r1, %nctaid.x;
	st.global.u32 	[%rd2], %r1;
	ret;

}
	// .globl	_Z19constant_blockDim_xPi
.visible .entry _Z19constant_blockDim_xPi(
	.param .u64 .ptr .align 1 _Z19constant_blockDim_xPi_param_0
)
{
	.reg .b32 	%r<2>;
	.reg .b64 	%rd<3>;

	ld.param.u64 	%rd1, [_Z19constant_blockDim_xPi_param_0];
	cvta.to.global.u64 	%rd2, %rd1;
	mov.u32 	%r1, %ntid.x;
	st.global.u32 	[%rd2], %r1;
	ret;

}


// ===== COMPILED SASS (sm_100) =====

	.target	sm_100

	.elftype	@"ET_EXEC"


//--------------------- .note.nv.tkinfo           --------------------------
	.section	.note.nv.tkinfo,"",@"SHT_NOTE"
	.sectionflags	@"SHF_NOTE_NV_TKINFO"
	.tkinfo
        /*0018*/ 	.word	0x00000002
        /*0030*/ 	.string	""
        /*0030*/ 	.string	"ptxas"
        /*0030*/ 	.string	"Cuda compilation tools, release 13.0, V13.0.88"
        /*0030*/ 	.string	"Build cuda_13.0.r13.0/compiler.36424714_0"
        /*0030*/ 	.string	"-arch sm_100 -m 64 "



//--------------------- .note.nv.cuinfo           --------------------------
	.section	.note.nv.cuinfo,"",@"SHT_NOTE"
	.sectionflags	@"SHF_NOTE_NV_CUINFO"
        /*0018*/ 	.short	0x0002
        /*001a*/ 	.short	0x0064
        /*001c*/ 	.short	0x0082
	.zero		2


//--------------------- .nv.info                  --------------------------
	.section	.nv.info,"",@"SHT_CUDA_INFO"
	.align	4


	//----- nvinfo : EIATTR_REGCOUNT
	.align		4
        /*0000*/ 	.byte	0x04, 0x2f
        /*0002*/ 	.short	(.L_1 - .L_0)
	.align		4
.L_0:
        /*0004*/ 	.word	index@(_Z18constant_gridDim_xPi)
        /*0008*/ 	.word	0x00000008


	//----- nvinfo : EIATTR_FRAME_SIZE
	.align		4
.L_1:
        /*000c*/ 	.byte	0x04, 0x11
        /*000e*/ 	.short	(.L_3 - .L_2)
	.align		4
.L_2:
        /*0010*/ 	.word	index@(_Z18constant_gridDim_xPi)
        /*0014*/ 	.word	0x00000000


	//----- nvinfo : EIATTR_REGCOUNT
	.align		4
.L_3:
        /*0018*/ 	.byte	0x04, 0x2f
        /*001a*/ 	.short	(.L_5 - .L_4)
	.align		4
.L_4:
        /*001c*/ 	.word	index@(_Z19constant_blockDim_xPi)
        /*0020*/ 	.word	0x00000008


	//----- nvinfo : EIATTR_FRAME_SIZE
	.align		4
.L_5:
        /*0024*/ 	.byte	0x04, 0x11
        /*0026*/ 	.short	(.L_7 - .L_6)
	.align		4
.L_6:
        /*0028*/ 	.word	index@(_Z19constant_blockDim_xPi)
        /*002c*/ 	.word	0x00000000


	//----- nvinfo : EIATTR_MIN_STACK_SIZE
	.align		4
.L_7:
        /*0030*/ 	.byte	0x04, 0x12
        /*0032*/ 	.short	(.L_9 - .L_8)
	.align		4
.L_8:
        /*0034*/ 	.word	index@(_Z19constant_blockDim_xPi)
        /*0038*/ 	.word	0x00000000


	//----- nvinfo : EIATTR_MIN_STACK_SIZE
	.align		4
.L_9:
        /*003c*/ 	.byte	0x04, 0x12
        /*003e*/ 	.short	(.L_11 - .L_10)
	.align		4
.L_10:
        /*0040*/ 	.word	index@(_Z18constant_gridDim_xPi)
        /*0044*/ 	.word	0x00000000
.L_11:


//--------------------- .nv.compat                --------------------------
	.section	.nv.compat,"",@"SHT_CUDA_COMPAT_INFO"
	.align	4
        /*0000*/ 	.byte	0x02, 0x09, 0x00, 0x00, 0x02, 0x02, 0x01, 0x00, 0x02, 0x05, 0x05, 0x00, 0x03, 0x07, 0x01, 0x01
        /*0010*/ 	.byte	0x02, 0x03, 0x00, 0x00, 0x02, 0x06, 0x01, 0x00, 0x04, 0x0b, 0x08, 0x00, 0x09, 0x00, 0x00, 0x00
        /*0020*/ 	.byte	0x00, 0x00, 0x00, 0x00


//--------------------- .nv.info._Z19constant_blockDim_xPi --------------------------
	.section	.nv.info._Z19constant_blockDim_xPi,"",@"SHT_CUDA_INFO"
	.sectionflags	@""
	.align	4


	//----- nvinfo : EIATTR_CUDA_API_VERSION
	.align		4
        /*0000*/ 	.byte	0x04, 0x37
        /*0002*/ 	.short	(.L_13 - .L_12)
.L_12:
        /*0004*/ 	.word	0x00000082


	//----- nvinfo : EIATTR_KPARAM_INFO
	.align		4
.L_13:
        /*0008*/ 	.byte	0x04, 0x17
        /*000a*/ 	.short	(.L_15 - .L_14)
.L_14:
        /*000c*/ 	.word	0x00000000
        /*0010*/ 	.short	0x0000
        /*0012*/ 	.short	0x0000
        /*0014*/ 	.byte	0x00, 0xf5, 0x21, 0x00


	//----- nvinfo : EIATTR_SPARSE_MMA_MASK
	.align		4
.L_15:
        /*0018*/ 	.byte	0x03, 0x50
        /*001a*/ 	.short	0x0000


	//----- nvinfo : EIATTR_MAXREG_COUNT
	.align		4
        /*001c*/ 	.byte	0x03, 0x1b
        /*001e*/ 	.short	0x00ff


	//----- nvinfo : EIATTR_MERCURY_ISA_VERSION
	.align		4
        /*0020*/ 	.byte	0x03, 0x5f
        /*0022*/ 	.short	0x0101


	//----- nvinfo : EIATTR_VRC_CTA_INIT_COUNT
	.align		4
        /*0024*/ 	.byte	0x02, 0x4a
	.zero		1
	.zero		1


	//----- nvinfo : EIATTR_EXIT_INSTR_OFFSETS
	.align		4
        /*0028*/ 	.byte	0x04, 0x1c
        /*002a*/ 	.short	(.L_17 - .L_16)


	//   ....[0]....
.L_16:
        /*002c*/ 	.word	0x00000050


	//----- nvinfo : EIATTR_CBANK_PARAM_SIZE
	.align		4
.L_17:
        /*0030*/ 	.byte	0x03, 0x19
        /*0032*/ 	.short	0x0008


	//----- nvinfo : EIATTR_PARAM_CBANK
	.align		4
        /*0034*/ 	.byte	0x04, 0x0a
        /*0036*/ 	.short	(.L_19 - .L_18)
	.align		4
.L_18:
        /*0038*/ 	.word	index@(.nv.constant0._Z19constant_blockDim_xPi)
        /*003c*/ 	.short	0x0380
        /*003e*/ 	.short	0x0008


	//----- nvinfo : EIATTR_SW_WAR
	.align		4
.L_19:
        /*0040*/ 	.byte	0x04, 0x36
        /*0042*/ 	.short	(.L_21 - .L_20)
.L_20:
        /*0044*/ 	.word	0x00000008
.L_21:


//--------------------- .nv.info._Z18constant_gridDim_xPi --------------------------
	.section	.nv.info._Z18constant_gridDim_xPi,"",@"SHT_CUDA_INFO"
	.sectionflags	@""
	.align	4


	//----- nvinfo : EIATTR_CUDA_API_VERSION
	.align		4
        /*0000*/ 	.byte	0x04, 0x37
        /*0002*/ 	.short	(.L_23 - .L_22)
.L_22:
        /*0004*/ 	.word	0x00000082


	//----- nvinfo : EIATTR_KPARAM_INFO
	.align		4
.L_23:
        /*0008*/ 	.byte	0x04, 0x17
        /*000a*/ 	.short	(.L_25 - .L_24)
.L_24:
        /*000c*/ 	.word	0x00000000
        /*0010*/ 	.short	0x0000
        /*0012*/ 	.short	0x0000
        /*0014*/ 	.byte	0x00, 0xf5, 0x21, 0x00


	//----- nvinfo : EIATTR_SPARSE_MMA_MASK
	.align		4
.L_25:
        /*0018*/ 	.byte	0x03, 0x50
        /*001a*/ 	.short	0x0000


	//----- nvinfo : EIATTR_MAXREG_COUNT
	.align		4
        /*001c*/ 	.byte	0x03, 0x1b
        /*001e*/ 	.short	0x00ff


	//----- nvinfo : EIATTR_MERCURY_ISA_VERSION
	.align		4
        /*0020*/ 	.byte	0x03, 0x5f
        /*0022*/ 	.short	0x0101


	//----- nvinfo : EIATTR_VRC_CTA_INIT_COUNT
	.align		4
        /*0024*/ 	.byte	0x02, 0x4a
	.zero		1
	.zero		1


	//----- nvinfo : EIATTR_EXIT_INSTR_OFFSETS
	.align		4
        /*0028*/ 	.byte	0x04, 0x1c
        /*002a*/ 	.short	(.L_27 - .L_26)


	//   ....[0]....
.L_26:
        /*002c*/ 	.word	0x00000050


	//----- nvinfo : EIATTR_CBANK_PARAM_SIZE
	.align		4
.L_27:
        /*0030*/ 	.byte	0x03, 0x19
        /*0032*/ 	.short	0x0008


	//----- nvinfo : EIATTR_PARAM_CBANK
	.align		4
        /*0034*/ 	.byte	0x04, 0x0a
        /*0036*/ 	.short	(.L_29 - .L_28)
	.align		4
.L_28:
        /*0038*/ 	.word	index@(.nv.constant0._Z18constant_gridDim_xPi)
        /*003c*/ 	.short	0x0380
        /*003e*/ 	.short	0x0008


	//----- nvinfo : EIATTR_SW_WAR
	.align		4
.L_29:
        /*0040*/ 	.byte	0x04, 0x36
        /*0042*/ 	.short	(.L_31 - .L_30)
.L_30:
        /*0044*/ 	.word	0x00000008
.L_31:


//--------------------- .nv.callgraph             --------------------------
	.section	.nv.callgraph,"",@"SHT_CUDA_CALLGRAPH"
	.align	4
	.sectionentsize	8
	.align		4
        /*0000*/ 	.word	0x00000000
	.align		4
        /*0004*/ 	.word	0xffffffff
	.align		4
        /*0008*/ 	.word	0x00000000
	.align		4
        /*000c*/ 	.word	0xfffffffe
	.align		4
        /*0010*/ 	.word	0x00000000
	.align		4
        /*0014*/ 	.word	0xfffffffd
	.align		4
        /*0018*/ 	.word	0x00000000
	.align		4
        /*001c*/ 	.word	0xfffffffc


//--------------------- .text._Z19constant_blockDim_xPi --------------------------
	.section	.text._Z19constant_blockDim_xPi,"ax",@progbits
	.align	128
        .global         _Z19constant_blockDim_xPi
        .type           _Z19constant_blockDim_xPi,@function
        .size           _Z19constant_blockDim_xPi,(.L_x_2 - _Z19constant_blockDim_xPi)
        .other          _Z19constant_blockDim_xPi,@"STO_CUDA_ENTRY STV_DEFAULT"
_Z19constant_blockDim_xPi:
.text._Z19constant_blockDim_xPi:
[----:B------:R-:W-:Y:S08]  /*0000*/  LDC R1, c[0x0][0x37c] ;  /* 0x0000df00ff017b82 */ /* 0x000ff00000000800 */
[----:B------:R-:W0:Y:S01]  /*0010*/  LDC R5, c[0x0][0x360] ;  /* 0x0000d800ff057b82 */ /* 0x000e220000000800 */
[----:B------:R-:W0:Y:S07]  /*0020*/  LDCU.64 UR4, c[0x0][0x358] ;  /* 0x00006b00ff0477ac */ /* 0x000e2e0008000a00 */
[----:B------:R-:W0:Y:S02]  /*0030*/  LDC.64 R2, c[0x0][0x380] ;  /* 0x0000e000ff027b82 */ /* 0x000e240000000a00 */
[----:B0-----:R-:W-:Y:S01]  /*0040*/  STG.E desc[UR4][R2.64], R5 ;  /* 0x0000000502007986 */ /* 0x001fe2000c101904 */
[----:B------:R-:W-:Y:S05]  /*0050*/  EXIT ;  /* 0x000000000000794d */ /* 0x000fea0003800000 */
.L_x_0:
[----:B------:R-:W-:-:S00]  /*0060*/  BRA `(.L_x_0) ;  /* 0xfffffffc00fc7947 */ /* 0x000fc0000383ffff */
[----:B------:R-:W-:-:S00]  /*0070*/  NOP ;  /* 0x0000000000007918 */ /* 0x000fc00000000000 */
        /* <DEDUP_REMOVED lines=8> */
.L_x_2:


//--------------------- .text._Z18constant_gridDim_xPi --------------------------
	.section	.text._Z18constant_gridDim_xPi,"ax",@progbits
	.align	128
        .global         _Z18constant_gridDim_xPi
        .type           _Z18constant_gridDim_xPi,@function
        .size           _Z18constant_gridDim_xPi,(.L_x_3 - _Z18constant_gridDim_xPi)
        .other          _Z18constant_gridDim_xPi,@"STO_CUDA_ENTRY STV_DEFAULT"
_Z18constant_gridDim_xPi:
.text._Z18constant_gridDim_xPi:
[----:B------:R-:W-:Y:S08]  /*0000*/  LDC R1, c[0x0][0x37c] ;  /* 0x0000df00ff017b82 */ /* 0x000ff00000000800 */
[----:B------:R-:W0:Y:S01]  /*0010*/  LDC R5, c[0x0][0x370] ;  /* 0x0000dc00ff057b82 */ /* 0x000e220000000800 */
[----:B------:R-:W0:Y:S07]  /*0020*/  LDCU.64 UR4, c[0x0][0x358] ;  /* 0x00006b00ff0477ac */ /* 0x000e2e0008000a00 */
[----:B------:R-:W0:Y:S02]  /*0030*/  LDC.64 R2, c[0x0][0x380] ;  /* 0x0000e000ff027b82 */ /* 0x000e240000000a00 */
[----:B0-----:R-:W-:Y:S01]  /*0040*/  STG.E desc[UR4][R2.64], R5 ;  /* 0x0000000502007986 */ /* 0x001fe2000c101904 */
[----:B------:R-:W-:Y:S05]  /*0050*/  EXIT ;  /* 0x000000000000794d */ /* 0x000fea0003800000 */
.L_x_1:
        /* <DEDUP_REMOVED lines=10> */
.L_x_3:


//--------------------- .nv.shared.reserved.0     --------------------------
	.section	.nv.shared.reserved.0,"aw",@nobits
	.weak		__nv_reservedSMEM_offset_0_alias
	.size		__nv_reservedSMEM_offset_0_alias, 0, 64
	.other		__nv_reservedSMEM_offset_0_alias,@"STO_CUDA_RESERVED_SHARED STV_DEFAULT"
__nv_reservedSMEM_offset_0_alias:
	.zero		0
	.zero		64


//--------------------- .nv.constant0._Z19constant_blockDim_xPi --------------------------
	.section	.nv.constant0._Z19constant_blockDim_xPi,"a",@progbits
	.sectionflags	@""
	.align	4
.nv.constant0._Z19constant_blockDim_xPi:
	.zero		904


//--------------------- .nv.constant0._Z18constant_gridDim_xPi --------------------------
	.section	.nv.constant0._Z18constant_gridDim_xPi,"a",@progbits
	.sectionflags	@""
	.align	4
.nv.constant0._Z18constant_gridDim_xPi:
	.zero		904


//--------------------- SYMBOLS --------------------------

	.type		.nv.reservedSmem.offset0,@object
	.size		.nv.reservedSmem.offset0,0x4
